	.headerflags	@"EF_CUDA_TEXMODE_UNIFIED EF_CUDA_64BIT_ADDRESS EF_CUDA_ACCELERATORS EF_CUDA_SM90 EF_CUDA_VIRTUAL_SM(EF_CUDA_SM90)"
	.elftype	@"ET_EXEC"


//--------------------- .nv.info                  --------------------------
	.section	.nv.info,"",@"SHT_CUDA_INFO"
	.align	4


	//----- nvinfo : EIATTR_REGCOUNT
	.align		4
        /*0000*/ 	.byte	0x04, 0x2f
        /*0002*/ 	.short	(.L_1 - .L_0)
	.align		4
.L_0:
        /*0004*/ 	.word	index@(triton_poi_fused_clone_1)
        /*0008*/ 	.word	0x0000000f


	//----- nvinfo : EIATTR_MIN_STACK_SIZE
	.align		4
.L_1:
        /*000c*/ 	.byte	0x04, 0x12
        /*000e*/ 	.short	(.L_3 - .L_2)
	.align		4
.L_2:
        /*0010*/ 	.word	index@(triton_poi_fused_clone_1)
        /*0014*/ 	.word	0x00000000


	//----- nvinfo : EIATTR_FRAME_SIZE
	.align		4
.L_3:
        /*0018*/ 	.byte	0x04, 0x11
        /*001a*/ 	.short	(.L_5 - .L_4)
	.align		4
.L_4:
        /*001c*/ 	.word	index@(triton_poi_fused_clone_1)
        /*0020*/ 	.word	0x00000000


	//----- nvinfo : EIATTR_MIN_STACK_SIZE
	.align		4
.L_5:
        /*0024*/ 	.byte	0x04, 0x12
        /*0026*/ 	.short	(.L_7 - .L_6)
	.align		4
.L_6:
        /*0028*/ 	.word	index@(triton_poi_fused_clone_1)
        /*002c*/ 	.word	0x00000000
.L_7:


//--------------------- .nv.info.triton_poi_fused_clone_1 --------------------------
	.section	.nv.info.triton_poi_fused_clone_1,"",@"SHT_CUDA_INFO"
	.sectionflags	@""
	.align	4


	//----- nvinfo : EIATTR_CUDA_API_VERSION
	.align		4
        /*0000*/ 	.byte	0x04, 0x37
        /*0002*/ 	.short	(.L_9 - .L_8)
.L_8:
        /*0004*/ 	.word	0x0000007c


	//----- nvinfo : EIATTR_KPARAM_INFO
	.align		4
.L_9:
        /*0008*/ 	.byte	0x04, 0x17
        /*000a*/ 	.short	(.L_11 - .L_10)
.L_10:
        /*000c*/ 	.word	0x00000000
        /*0010*/ 	.short	0x0002
        /*0012*/ 	.short	0x0010
        /*0014*/ 	.byte	0x00, 0xf0, 0x11, 0x00


	//----- nvinfo : EIATTR_KPARAM_INFO
	.align		4
.L_11:
        /*0018*/ 	.byte	0x04, 0x17
        /*001a*/ 	.short	(.L_13 - .L_12)
.L_12:
        /*001c*/ 	.word	0x00000000
        /*0020*/ 	.short	0x0001
        /*0022*/ 	.short	0x0008
        /*0024*/ 	.byte	0x00, 0xf4, 0x21, 0x00


	//----- nvinfo : EIATTR_KPARAM_INFO
	.align		4
.L_13:
        /*0028*/ 	.byte	0x04, 0x17
        /*002a*/ 	.short	(.L_15 - .L_14)
.L_14:
        /*002c*/ 	.word	0x00000000
        /*0030*/ 	.short	0x0000
        /*0032*/ 	.short	0x0000
        /*0034*/ 	.byte	0x00, 0xf4, 0x21, 0x00


	//----- nvinfo : EIATTR_SPARSE_MMA_MASK
	.align		4
.L_15:
        /*0038*/ 	.byte	0x03, 0x50
        /*003a*/ 	.short	0x0000


	//----- nvinfo : EIATTR_MAXREG_COUNT
	.align		4
        /*003c*/ 	.byte	0x03, 0x1b
        /*003e*/ 	.short	0x00ff


	//----- nvinfo : EIATTR_EXIT_INSTR_OFFSETS
	.align		4
        /*0040*/ 	.byte	0x04, 0x1c
        /*0042*/ 	.short	(.L_17 - .L_16)


	//   ....[0]....
.L_16:
        /*0044*/ 	.word	0x00000230


	//   ....[1]....
        /*0048*/ 	.word	0x00000250


	//----- nvinfo : EIATTR_REQNTID
	.align		4
.L_17:
        /*004c*/ 	.byte	0x04, 0x10
        /*004e*/ 	.short	(.L_19 - .L_18)
.L_18:
        /*0050*/ 	.word	0x00000080
        /*0054*/ 	.word	0x00000001
        /*0058*/ 	.word	0x00000001


	//----- nvinfo : EIATTR_CRS_STACK_SIZE
	.align		4
.L_19:
        /*005c*/ 	.byte	0x04, 0x1e
        /*005e*/ 	.short	(.L_21 - .L_20)
.L_20:
        /*0060*/ 	.word	0x00000000


	//----- nvinfo : EIATTR_CBANK_PARAM_SIZE
	.align		4
.L_21:
        /*0064*/ 	.byte	0x03, 0x19
        /*0066*/ 	.short	0x0014


	//----- nvinfo : EIATTR_PARAM_CBANK
	.align		4
        /*0068*/ 	.byte	0x04, 0x0a
        /*006a*/ 	.short	(.L_23 - .L_22)
	.align		4
.L_22:
        /*006c*/ 	.word	index@(.nv.constant0.triton_poi_fused_clone_1)
        /*0070*/ 	.short	0x0210
        /*0072*/ 	.short	0x0014


	//----- nvinfo : EIATTR_SW_WAR
	.align		4
.L_23:
        /*0074*/ 	.byte	0x04, 0x36
        /*0076*/ 	.short	(.L_25 - .L_24)
.L_24:
        /*0078*/ 	.word	0x00000008
.L_25:


//--------------------- .nv.callgraph             --------------------------
	.section	.nv.callgraph,"",@"SHT_CUDA_CALLGRAPH"
	.align	4
	.sectionentsize	8
	.align		4
        /*0000*/ 	.word	0x00000000
	.align		4
        /*0004*/ 	.word	0xffffffff
	.align		4
        /*0008*/ 	.word	0x00000000
	.align		4
        /*000c*/ 	.word	0xfffffffe
	.align		4
        /*0010*/ 	.word	0x00000000
	.align		4
        /*0014*/ 	.word	0xfffffffd
	.align		4
        /*0018*/ 	.word	0x00000000
	.align		4
        /*001c*/ 	.word	0xfffffffc


//--------------------- .text.triton_poi_fused_clone_1 --------------------------
	.section	.text.triton_poi_fused_clone_1,"ax",@progbits
	.align	128
        .global         triton_poi_fused_clone_1
        .type           triton_poi_fused_clone_1,@function
        .size           triton_poi_fused_clone_1,(.L_x_3 - triton_poi_fused_clone_1)
        .other          triton_poi_fused_clone_1,@"STO_CUDA_ENTRY STV_DEFAULT"
triton_poi_fused_clone_1:
.text.triton_poi_fused_clone_1:
[----:B------:R-:W0:Y:S02]  /*0000*/  LDC R1, c[0x0][0x28] ;  /* 0x00000a00ff017b82 */ /* 0x000e240000000800 */
[----:B------:R-:W1:Y:S01]  /*0010*/  S2R R0, SR_TID.X ;  /* 0x0000000000007919 */ /* 0x000e620000002100 */
[----:B------:R-:W2:Y:S01]  /*0020*/  LDC.64 R2, c[0x0][0x210] ;  /* 0x00008400ff027b82 */ /* 0x000ea20000000a00 */
[----:B------:R-:W-:Y:S01]  /*0030*/  ULDC.64 UR4, c[0x0][0x208] ;  /* 0x0000820000047ab9 */ /* 0x000fe20000000a00 */
[----:B------:R-:W-:Y:S01]  /*0040*/  BSSY B0, `(.L_x_0) ;  /* 0x000001e000007945 */ /* 0x000fe20003800000 */
[----:B------:R-:W3:Y:S01]  /*0050*/  S2R R7, SR_CTAID.X ;  /* 0x0000000000077919 */ /* 0x000ee20000002500 */
[----:B-1----:R-:W-:Y:S01]  /*0060*/  IMAD.SHL.U32 R0, R0, 0x2, RZ ;  /* 0x0000000200007824 */ /* 0x002fe200078e00ff */
[----:B---3--:R-:W-:-:S04]  /*0070*/  SHF.R.S32.HI R6, RZ, 0x17, R7 ;  /* 0x00000017ff067819 */ /* 0x008fc80000011407 */
[----:B------:R-:W-:Y:S02]  /*0080*/  LOP3.LUT R0, R0, 0xfe, RZ, 0xc0, !PT ;  /* 0x000000fe00007812 */ /* 0x000fe400078ec0ff */
[----:B------:R-:W-:-:S03]  /*0090*/  SGXT R6, R6, 0x1 ;  /* 0x000000010606781a */ /* 0x000fc60000000200 */
[----:B------:R-:W-:-:S05]  /*00a0*/  IMAD R7, R7, 0x100, R0 ;  /* 0x0000010007077824 */ /* 0x000fca00078e0200 */
[CC--:B------:R-:W-:Y:S02]  /*00b0*/  LEA.HI R4, R6.reuse, R7.reuse, RZ, 0x6 ;  /* 0x0000000706047211 */ /* 0x0c0fe400078f30ff */
[CC--:B------:R-:W-:Y:S02]  /*00c0*/  LEA.HI R0, R6.reuse, R7.reuse, RZ, 0x4 ;  /* 0x0000000706007211 */ /* 0x0c0fe400078f20ff */
[----:B------:R-:W-:Y:S02]  /*00d0*/  SHF.R.S32.HI R8, RZ, 0x6, R4 ;  /* 0x00000006ff087819 */ /* 0x000fe40000011404 */
[----:B------:R-:W1:Y:S01]  /*00e0*/  LDC.64 R4, c[0x0][0x218] ;  /* 0x00008600ff047b82 */ /* 0x000e620000000a00 */
[----:B------:R-:W-:Y:S02]  /*00f0*/  LEA.HI R6, R6, R7, RZ, 0x8 ;  /* 0x0000000706067211 */ /* 0x000fe400078f40ff */
[----:B------:R-:W-:Y:S02]  /*0100*/  SHF.R.S32.HI R9, RZ, 0x4, R0 ;  /* 0x00000004ff097819 */ /* 0x000fe40000011400 */
[----:B------:R-:W-:-:S02]  /*0110*/  LEA.HI R10, R8, R8, RZ, 0x2 ;  /* 0x00000008080a7211 */ /* 0x000fc400078f10ff */
[----:B------:R-:W-:Y:S02]  /*0120*/  LOP3.LUT R12, R6, 0xffffff00, RZ, 0xc0, !PT ;  /* 0xffffff00060c7812 */ /* 0x000fe400078ec0ff */
[----:B------:R-:W-:Y:S02]  /*0130*/  LOP3.LUT R0, R0, 0xfffffff0, RZ, 0xc0, !PT ;  /* 0xfffffff000007812 */ /* 0x000fe400078ec0ff */
[----:B------:R-:W-:Y:S02]  /*0140*/  LEA.HI R6, R9, R9, RZ, 0x2 ;  /* 0x0000000909067211 */ /* 0x000fe400078f10ff */
[----:B------:R-:W-:Y:S02]  /*0150*/  LOP3.LUT R11, R10, 0xffffffc, RZ, 0xc0, !PT ;  /* 0x0ffffffc0a0b7812 */ /* 0x000fe400078ec0ff */
[----:B------:R-:W-:Y:S02]  /*0160*/  ISETP.GE.AND P0, PT, R7, 0x400, PT ;  /* 0x000004000700780c */ /* 0x000fe40003f06270 */
[----:B------:R-:W-:Y:S01]  /*0170*/  IADD3 R0, R12, R7, -R0 ;  /* 0x000000070c007210 */ /* 0x000fe20007ffe800 */
[----:B------:R-:W-:Y:S01]  /*0180*/  IMAD.IADD R11, R8, 0x1, -R11 ;  /* 0x00000001080b7824 */ /* 0x000fe200078e0a0b */
[----:B------:R-:W-:-:S03]  /*0190*/  LOP3.LUT R6, R6, 0x3fffffc, RZ, 0xc0, !PT ;  /* 0x03fffffc06067812 */ /* 0x000fc600078ec0ff */
[----:B------:R-:W-:Y:S02]  /*01a0*/  IMAD R11, R11, 0x10, R0 ;  /* 0x000000100b0b7824 */ /* 0x000fe400078e0200 */
[----:B------:R-:W-:Y:S02]  /*01b0*/  IMAD.IADD R6, R9, 0x1, -R6 ;  /* 0x0000000109067824 */ /* 0x000fe400078e0a06 */
[----:B-1----:R-:W-:-:S04]  /*01c0*/  IMAD.WIDE R4, R7, 0x4, R4 ;  /* 0x0000000407047825 */ /* 0x002fc800078e0204 */
[----:B------:R-:W-:Y:S01]  /*01d0*/  IMAD R11, R6, 0x40, R11 ;  /* 0x00000040060b7824 */ /* 0x000fe200078e020b */
[----:B------:R-:W-:-:S03]  /*01e0*/  CS2R R6, SRZ ;  /* 0x0000000000067805 */ /* 0x000fc6000001ff00 */
[----:B--2---:R-:W-:Y:S01]  /*01f0*/  IMAD.WIDE R2, R11, 0x4, R2 ;  /* 0x000000040b027825 */ /* 0x004fe200078e0202 */
[----:B------:R-:W-:Y:S06]  /*0200*/  @P0 BRA `(.L_x_1) ;  /* 0x0000000000040947 */ /* 0x000fec0003800000 */
[----:B------:R1:W5:Y:S02]  /*0210*/  LDG.E.64 R6, desc[UR4][R2.64] ;  /* 0x0000000402067981 */ /* 0x000364000c1e1b00 */
.L_x_1:
[----:B------:R-:W-:Y:S05]  /*0220*/  BSYNC B0 ;  /* 0x0000000000007941 */ /* 0x000fea0003800000 */
.L_x_0:
[----:B------:R-:W-:Y:S05]  /*0230*/  @P0 EXIT ;  /* 0x000000000000094d */ /* 0x000fea0003800000 */
[----:B-----5:R-:W-:Y:S01]  /*0240*/  STG.E.64 desc[UR4][R4.64], R6 ;  /* 0x0000000604007986 */ /* 0x020fe2000c101b04 */
[----:B------:R-:W-:Y:S05]  /*0250*/  EXIT ;  /* 0x000000000000794d */ /* 0x000fea0003800000 */
.L_x_2:
[----:B------:R-:W-:-:S00]  /*0260*/  BRA `(.L_x_2) ;  /* 0xfffffffc00fc7947 */ /* 0x000fc0000383ffff */
[----:B------:R-:W-:-:S00]  /*0270*/  NOP ;  /* 0x0000000000007918 */ /* 0x000fc00000000000 */
        /* <DEDUP_REMOVED lines=8> */
.L_x_3:


//--------------------- .nv.constant0.triton_poi_fused_clone_1 --------------------------
	.section	.nv.constant0.triton_poi_fused_clone_1,"a",@progbits
	.sectionflags	@""
	.align	4
.nv.constant0.triton_poi_fused_clone_1:
	.zero		548
